	.headerflags	@"EF_CUDA_TEXMODE_UNIFIED EF_CUDA_64BIT_ADDRESS EF_CUDA_ACCELERATORS EF_CUDA_SM90 EF_CUDA_VIRTUAL_SM(EF_CUDA_SM90)"
	.elftype	@"ET_EXEC"


//--------------------- .nv.info                  --------------------------
	.section	.nv.info,"",@"SHT_CUDA_INFO"
	.align	4


	//----- nvinfo : EIATTR_REGCOUNT
	.align		4
        /*0000*/ 	.byte	0x04, 0x2f
        /*0002*/ 	.short	(.L_3 - .L_2)
	.align		4
.L_2:
        /*0004*/ 	.word	index@(triton_poi_fused__native_batch_norm_legit_no_training_add_mul_softplus_tanh_6)
        /*0008*/ 	.word	0x00000014


	//----- nvinfo : EIATTR_MIN_STACK_SIZE
	.align		4
.L_3:
        /*000c*/ 	.byte	0x04, 0x12
        /*000e*/ 	.short	(.L_5 - .L_4)
	.align		4
.L_4:
        /*0010*/ 	.word	index@(triton_poi_fused__native_batch_norm_legit_no_training_add_mul_softplus_tanh_6)
        /*0014*/ 	.word	0x00000000


	//----- nvinfo : EIATTR_FRAME_SIZE
	.align		4
.L_5:
        /*0018*/ 	.byte	0x04, 0x11
        /*001a*/ 	.short	(.L_7 - .L_6)
	.align		4
.L_6:
        /*001c*/ 	.word	index@(triton_poi_fused__native_batch_norm_legit_no_training_add_mul_softplus_tanh_6)
        /*0020*/ 	.word	0x00000000


	//----- nvinfo : EIATTR_MIN_STACK_SIZE
	.align		4
.L_7:
        /*0024*/ 	.byte	0x04, 0x12
        /*0026*/ 	.short	(.L_9 - .L_8)
	.align		4
.L_8:
        /*0028*/ 	.word	index@(triton_poi_fused__native_batch_norm_legit_no_training_add_mul_softplus_tanh_6)
        /*002c*/ 	.word	0x00000000
.L_9:


//--------------------- .nv.info.triton_poi_fused__native_batch_norm_legit_no_training_add_mul_softplus_tanh_6 --------------------------
	.section	.nv.info.triton_poi_fused__native_batch_norm_legit_no_training_add_mul_softplus_tanh_6,"",@"SHT_CUDA_INFO"
	.sectionflags	@""
	.align	4


	//----- nvinfo : EIATTR_CUDA_API_VERSION
	.align		4
        /*0000*/ 	.byte	0x04, 0x37
        /*0002*/ 	.short	(.L_11 - .L_10)
.L_10:
        /*0004*/ 	.word	0x0000007c


	//----- nvinfo : EIATTR_KPARAM_INFO
	.align		4
.L_11:
        /*0008*/ 	.byte	0x04, 0x17
        /*000a*/ 	.short	(.L_13 - .L_12)
.L_12:
        /*000c*/ 	.word	0x00000000
        /*0010*/ 	.short	0x0007
        /*0012*/ 	.short	0x0038
        /*0014*/ 	.byte	0x00, 0xf0, 0x11, 0x00


	//----- nvinfo : EIATTR_KPARAM_INFO
	.align		4
.L_13:
        /*0018*/ 	.byte	0x04, 0x17
        /*001a*/ 	.short	(.L_15 - .L_14)
.L_14:
        /*001c*/ 	.word	0x00000000
        /*0020*/ 	.short	0x0006
        /*0022*/ 	.short	0x0030
        /*0024*/ 	.byte	0x00, 0xf4, 0x21, 0x00


	//----- nvinfo : EIATTR_KPARAM_INFO
	.align		4
.L_15:
        /*0028*/ 	.byte	0x04, 0x17
        /*002a*/ 	.short	(.L_17 - .L_16)
.L_16:
        /*002c*/ 	.word	0x00000000
        /*0030*/ 	.short	0x0005
        /*0032*/ 	.short	0x0028
        /*0034*/ 	.byte	0x00, 0xf4, 0x21, 0x00


	//----- nvinfo : EIATTR_KPARAM_INFO
	.align		4
.L_17:
        /*0038*/ 	.byte	0x04, 0x17
        /*003a*/ 	.short	(.L_19 - .L_18)
.L_18:
        /*003c*/ 	.word	0x00000000
        /*0040*/ 	.short	0x0004
        /*0042*/ 	.short	0x0020
        /*0044*/ 	.byte	0x00, 0xf4, 0x21, 0x00


	//----- nvinfo : EIATTR_KPARAM_INFO
	.align		4
.L_19:
        /*0048*/ 	.byte	0x04, 0x17
        /*004a*/ 	.short	(.L_21 - .L_20)
.L_20:
        /*004c*/ 	.word	0x00000000
        /*0050*/ 	.short	0x0003
        /*0052*/ 	.short	0x0018
        /*0054*/ 	.byte	0x00, 0xf4, 0x21, 0x00


	//----- nvinfo : EIATTR_KPARAM_INFO
	.align		4
.L_21:
        /*0058*/ 	.byte	0x04, 0x17
        /*005a*/ 	.short	(.L_23 - .L_22)
.L_22:
        /*005c*/ 	.word	0x00000000
        /*0060*/ 	.short	0x0002
        /*0062*/ 	.short	0x0010
        /*0064*/ 	.byte	0x00, 0xf4, 0x21, 0x00


	//----- nvinfo : EIATTR_KPARAM_INFO
	.align		4
.L_23:
        /*0068*/ 	.byte	0x04, 0x17
        /*006a*/ 	.short	(.L_25 - .L_24)
.L_24:
        /*006c*/ 	.word	0x00000000
        /*0070*/ 	.short	0x0001
        /*0072*/ 	.short	0x0008
        /*0074*/ 	.byte	0x00, 0xf4, 0x21, 0x00


	//----- nvinfo : EIATTR_KPARAM_INFO
	.align		4
.L_25:
        /*0078*/ 	.byte	0x04, 0x17
        /*007a*/ 	.short	(.L_27 - .L_26)
.L_26:
        /*007c*/ 	.word	0x00000000
        /*0080*/ 	.short	0x0000
        /*0082*/ 	.short	0x0000
        /*0084*/ 	.byte	0x00, 0xf4, 0x21, 0x00


	//----- nvinfo : EIATTR_SPARSE_MMA_MASK
	.align		4
.L_27:
        /*0088*/ 	.byte	0x03, 0x50
        /*008a*/ 	.short	0x0000


	//----- nvinfo : EIATTR_MAXREG_COUNT
	.align		4
        /*008c*/ 	.byte	0x03, 0x1b
        /*008e*/ 	.short	0x00ff


	//----- nvinfo : EIATTR_EXIT_INSTR_OFFSETS
	.align		4
        /*0090*/ 	.byte	0x04, 0x1c
        /*0092*/ 	.short	(.L_29 - .L_28)


	//   ....[0]....
.L_28:
        /*0094*/ 	.word	0x00000b50


	//----- nvinfo : EIATTR_REQNTID
	.align		4
.L_29:
        /*0098*/ 	.byte	0x04, 0x10
        /*009a*/ 	.short	(.L_31 - .L_30)
.L_30:
        /*009c*/ 	.word	0x00000100
        /*00a0*/ 	.word	0x00000001
        /*00a4*/ 	.word	0x00000001


	//----- nvinfo : EIATTR_CRS_STACK_SIZE
	.align		4
.L_31:
        /*00a8*/ 	.byte	0x04, 0x1e
        /*00aa*/ 	.short	(.L_33 - .L_32)
.L_32:
        /*00ac*/ 	.word	0x00000000


	//----- nvinfo : EIATTR_CBANK_PARAM_SIZE
	.align		4
.L_33:
        /*00b0*/ 	.byte	0x03, 0x19
        /*00b2*/ 	.short	0x003c


	//----- nvinfo : EIATTR_PARAM_CBANK
	.align		4
        /*00b4*/ 	.byte	0x04, 0x0a
        /*00b6*/ 	.short	(.L_35 - .L_34)
	.align		4
.L_34:
        /*00b8*/ 	.word	index@(.nv.constant0.triton_poi_fused__native_batch_norm_legit_no_training_add_mul_softplus_tanh_6)
        /*00bc*/ 	.short	0x0210
        /*00be*/ 	.short	0x003c


	//----- nvinfo : EIATTR_SW_WAR
	.align		4
.L_35:
        /*00c0*/ 	.byte	0x04, 0x36
        /*00c2*/ 	.short	(.L_37 - .L_36)
.L_36:
        /*00c4*/ 	.word	0x00000008
.L_37:


//--------------------- .nv.callgraph             --------------------------
	.section	.nv.callgraph,"",@"SHT_CUDA_CALLGRAPH"
	.align	4
	.sectionentsize	8
	.align		4
        /*0000*/ 	.word	0x00000000
	.align		4
        /*0004*/ 	.word	0xffffffff
	.align		4
        /*0008*/ 	.word	0x00000000
	.align		4
        /*000c*/ 	.word	0xfffffffe
	.align		4
        /*0010*/ 	.word	0x00000000
	.align		4
        /*0014*/ 	.word	0xfffffffd
	.align		4
        /*0018*/ 	.word	0x00000000
	.align		4
        /*001c*/ 	.word	0xfffffffc


//--------------------- .nv.constant4             --------------------------
	.section	.nv.constant4,"a",@progbits
	.align	8
	.align		8
.nv.constant4:
        /*0000*/ 	.dword	_$_str
	.align		8
        /*0008*/ 	.dword	_$_str_$_2


//--------------------- .text.triton_poi_fused__native_batch_norm_legit_no_training_add_mul_softplus_tanh_6 --------------------------
	.section	.text.triton_poi_fused__native_batch_norm_legit_no_training_add_mul_softplus_tanh_6,"ax",@progbits
	.align	128
        .global         triton_poi_fused__native_batch_norm_legit_no_training_add_mul_softplus_tanh_6
        .type           triton_poi_fused__native_batch_norm_legit_no_training_add_mul_softplus_tanh_6,@function
        .size           triton_poi_fused__native_batch_norm_legit_no_training_add_mul_softplus_tanh_6,(.L_x_11 - triton_poi_fused__native_batch_norm_legit_no_training_add_mul_softplus_tanh_6)
        .other          triton_poi_fused__native_batch_norm_legit_no_training_add_mul_softplus_tanh_6,@"STO_CUDA_ENTRY STV_DEFAULT"
triton_poi_fused__native_batch_norm_legit_no_training_add_mul_softplus_tanh_6:
.text.triton_poi_fused__native_batch_norm_legit_no_training_add_mul_softplus_tanh_6:
[----:B------:R-:W0:Y:S01]  /*0000*/  LDC R1, c[0x0][0x28] ;  /* 0x00000a00ff017b82 */ /* 0x000e220000000800 */
[----:B------:R-:W1:Y:S07]  /*0010*/  S2R R0, SR_TID.X ;  /* 0x0000000000007919 */ /* 0x000e6e0000002100 */
[----:B------:R-:W2:Y:S01]  /*0020*/  LDC.64 R6, c[0x0][0x228] ;  /* 0x00008a00ff067b82 */ /* 0x000ea20000000a00 */
[----:B------:R-:W-:Y:S01]  /*0030*/  ULDC.64 UR4, c[0x0][0x208] ;  /* 0x0000820000047ab9 */ /* 0x000fe20000000a00 */
[----:B------:R-:W3:Y:S06]  /*0040*/  S2R R5, SR_CTAID.X ;  /* 0x0000000000057919 */ /* 0x000eec0000002500 */
[----:B------:R-:W4:Y:S08]  /*0050*/  LDC.64 R8, c[0x0][0x218] ;  /* 0x00008600ff087b82 */ /* 0x000f300000000a00 */
[----:B------:R-:W5:Y:S08]  /*0060*/  LDC.64 R10, c[0x0][0x220] ;  /* 0x00008800ff0a7b82 */ /* 0x000f700000000a00 */
[----:B------:R-:W5:Y:S01]  /*0070*/  LDC.64 R12, c[0x0][0x230] ;  /* 0x00008c00ff0c7b82 */ /* 0x000f620000000a00 */
[----:B-1----:R-:W-:-:S07]  /*0080*/  SHF.L.U32 R0, R0, 0x1, RZ ;  /* 0x0000000100007819 */ /* 0x002fce00000006ff */
[----:B------:R-:W1:Y:S01]  /*0090*/  LDC.64 R14, c[0x0][0x238] ;  /* 0x00008e00ff0e7b82 */ /* 0x000e620000000a00 */
[----:B---3--:R-:W-:Y:S02]  /*00a0*/  SHF.R.S32.HI R3, RZ, 0x16, R5 ;  /* 0x00000016ff037819 */ /* 0x008fe40000011405 */
[----:B------:R-:W-:Y:S02]  /*00b0*/  LOP3.LUT R0, R0, 0x1fe, RZ, 0xc0, !PT ;  /* 0x000001fe00007812 */ /* 0x000fe400078ec0ff */
[----:B------:R-:W-:Y:S02]  /*00c0*/  SGXT R3, R3, 0x1 ;  /* 0x000000010303781a */ /* 0x000fe40000000200 */
[----:B------:R-:W-:-:S04]  /*00d0*/  LEA R4, R5, R0, 0x9 ;  /* 0x0000000005047211 */ /* 0x000fc800078e48ff */
[----:B------:R-:W-:-:S04]  /*00e0*/  LEA.HI R3, R3, R4, RZ, 0x7 ;  /* 0x0000000403037211 */ /* 0x000fc800078f38ff */
[----:B------:R-:W-:-:S04]  /*00f0*/  LOP3.LUT R3, R3, 0xffffff80, RZ, 0xc0, !PT ;  /* 0xffffff8003037812 */ /* 0x000fc800078ec0ff */
[----:B------:R-:W-:-:S05]  /*0100*/  IADD3 R3, R4, -R3, RZ ;  /* 0x8000000304037210 */ /* 0x000fca0007ffe0ff */
[----:B--2---:R-:W-:-:S06]  /*0110*/  IMAD.WIDE R6, R3, 0x4, R6 ;  /* 0x0000000403067825 */ /* 0x004fcc00078e0206 */
[----:B------:R-:W2:Y:S01]  /*0120*/  LDG.E.EL.64 R6, desc[UR4][R6.64] ;  /* 0x0000000406067981 */ /* 0x000ea2000c2e1b00 */
[----:B----4-:R-:W-:-:S04]  /*0130*/  IMAD.WIDE R8, R4, 0x4, R8 ;  /* 0x0000000404087825 */ /* 0x010fc800078e0208 */
[C---:B0----5:R-:W-:Y:S02]  /*0140*/  IMAD.WIDE R10, R3.reuse, 0x4, R10 ;  /* 0x00000004030a7825 */ /* 0x061fe400078e020a */
[----:B------:R-:W3:Y:S02]  /*0150*/  LDG.E.64 R8, desc[UR4][R8.64] ;  /* 0x0000000408087981 */ /* 0x000ee4000c1e1b00 */
[C---:B------:R-:W-:Y:S02]  /*0160*/  IMAD.WIDE R12, R3.reuse, 0x4, R12 ;  /* 0x00000004030c7825 */ /* 0x040fe400078e020c */
[----:B------:R-:W3:Y:S02]  /*0170*/  LDG.E.EL.64 R10, desc[UR4][R10.64] ;  /* 0x000000040a0a7981 */ /* 0x000ee4000c2e1b00 */
[----:B-1----:R-:W-:Y:S02]  /*0180*/  IMAD.WIDE R14, R3, 0x4, R14 ;  /* 0x00000004030e7825 */ /* 0x002fe400078e020e */
[----:B------:R-:W4:Y:S01]  /*0190*/  LDG.E.EL.64 R12, desc[UR4][R12.64] ;  /* 0x000000040c0c7981 */ /* 0x000f22000c2e1b00 */
[----:B------:R-:W0:Y:S03]  /*01a0*/  LDC.64 R2, c[0x0][0x240] ;  /* 0x00009000ff027b82 */ /* 0x000e260000000a00 */
[----:B------:R-:W4:Y:S01]  /*01b0*/  LDG.E.EL.64 R14, desc[UR4][R14.64] ;  /* 0x000000040e0e7981 */ /* 0x000f22000c2e1b00 */
[----:B0-----:R-:W-:-:S06]  /*01c0*/  IMAD.WIDE R2, R4, 0x4, R2 ;  /* 0x0000000404027825 */ /* 0x001fcc00078e0202 */
[----:B------:R-:W5:Y:S01]  /*01d0*/  LDG.E.64 R2, desc[UR4][R2.64] ;  /* 0x0000000402027981 */ /* 0x000f62000c1e1b00 */
[----:B------:R-:W-:Y:S01]  /*01e0*/  HFMA2.MMA R0, -RZ, RZ, 1.625, 0 ;  /* 0x3e800000ff007435 */ /* 0x000fe200000001ff */
[----:B------:R-:W-:Y:S01]  /*01f0*/  BSSY B0, `(.L_x_0) ;  /* 0x0000057000007945 */ /* 0x000fe20003800000 */
[----:B--2---:R-:W-:Y:S01]  /*0200*/  FADD R6, R6, 9.9999997473787516356e-06 ;  /* 0x3727c5ac06067421 */ /* 0x004fe20000000000 */
[----:B------:R-:W-:-:S03]  /*0210*/  FADD R7, R7, 9.9999997473787516356e-06 ;  /* 0x3727c5ac07077421 */ /* 0x000fc60000000000 */
[----:B------:R-:W0:Y:S01]  /*0220*/  MUFU.SQRT R5, R6 ;  /* 0x0000000600057308 */ /* 0x000e220000002000 */
[----:B---3--:R-:W-:-:S07]  /*0230*/  FADD R8, R8, -R10 ;  /* 0x8000000a08087221 */ /* 0x008fce0000000000 */
[----:B------:R-:W1:Y:S01]  /*0240*/  MUFU.SQRT R16, R7 ;  /* 0x0000000700107308 */ /* 0x000e620000002000 */
[----:B------:R-:W-:Y:S01]  /*0250*/  FADD R9, R9, -R11 ;  /* 0x8000000b09097221 */ /* 0x000fe20000000000 */
[C---:B0-----:R-:W-:Y:S02]  /*0260*/  FSETP.GT.AND P0, PT, R5.reuse, 8.50705917302346158658e+37, PT ;  /* 0x7e8000000500780b */ /* 0x041fe40003f04000 */
[----:B------:R-:W-:Y:S02]  /*0270*/  FSETP.GEU.AND P2, PT, R5, 1.175494350822287508e-38, PT ;  /* 0x008000000500780b */ /* 0x000fe40003f4e000 */
[----:B------:R-:W-:Y:S02]  /*0280*/  FSEL R6, R0, 1, P0 ;  /* 0x3f80000000067808 */ /* 0x000fe40000000000 */
[C---:B-1----:R-:W-:Y:S02]  /*0290*/  FSETP.GT.AND P1, PT, R16.reuse, 8.50705917302346158658e+37, PT ;  /* 0x7e8000001000780b */ /* 0x042fe40003f24000 */
[----:B------:R-:W-:-:S02]  /*02a0*/  FSETP.GEU.AND P3, PT, R16, 1.175494350822287508e-38, PT ;  /* 0x008000001000780b */ /* 0x000fc40003f6e000 */
[----:B------:R-:W-:-:S03]  /*02b0*/  FSEL R17, R0, 1, P1 ;  /* 0x3f80000000117808 */ /* 0x000fc60000800000 */
[----:B------:R-:W-:Y:S02]  /*02c0*/  @P0 FMUL R5, R5, 0.25 ;  /* 0x3e80000005050820 */ /* 0x000fe40000400000 */
[----:B------:R-:W-:Y:S02]  /*02d0*/  @!P2 FMUL R6, R6, 16777216 ;  /* 0x4b8000000606a820 */ /* 0x000fe40000400000 */
[----:B------:R-:W-:Y:S02]  /*02e0*/  @!P2 FMUL R5, R5, 16777216 ;  /* 0x4b8000000505a820 */ /* 0x000fe40000400000 */
[----:B------:R-:W-:-:S04]  /*02f0*/  @P1 FMUL R16, R16, 0.25 ;  /* 0x3e80000010101820 */ /* 0x000fc80000400000 */
[----:B------:R-:W0:Y:S01]  /*0300*/  MUFU.RCP R5, R5 ;  /* 0x0000000500057308 */ /* 0x000e220000001000 */
[----:B------:R-:W-:Y:S01]  /*0310*/  @!P3 FMUL R17, R17, 16777216 ;  /* 0x4b8000001111b820 */ /* 0x000fe20000400000 */
[----:B------:R-:W-:-:S06]  /*0320*/  @!P3 FMUL R16, R16, 16777216 ;  /* 0x4b8000001010b820 */ /* 0x000fcc0000400000 */
[----:B------:R-:W1:Y:S01]  /*0330*/  MUFU.RCP R16, R16 ;  /* 0x0000001000107308 */ /* 0x000e620000001000 */
[----:B0-----:R-:W-:-:S04]  /*0340*/  FMUL R7, R5, R6 ;  /* 0x0000000605077220 */ /* 0x001fc80000400000 */
[----:B------:R-:W-:Y:S01]  /*0350*/  FMUL R7, R8, R7 ;  /* 0x0000000708077220 */ /* 0x000fe20000400000 */
[----:B-1----:R-:W-:-:S03]  /*0360*/  FMUL R6, R16, R17 ;  /* 0x0000001110067220 */ /* 0x002fc60000400000 */
[----:B----4-:R-:W-:Y:S01]  /*0370*/  FFMA R5, R12, R7, R14 ;  /* 0x000000070c057223 */ /* 0x010fe2000000000e */
[----:B------:R-:W-:Y:S01]  /*0380*/  MOV R14, 0x3d39bf78 ;  /* 0x3d39bf78000e7802 */ /* 0x000fe20000000f00 */
[----:B------:R-:W-:Y:S02]  /*0390*/  FMUL R6, R9, R6 ;  /* 0x0000000609067220 */ /* 0x000fe40000400000 */
[----:B------:R-:W-:Y:S02]  /*03a0*/  FMUL R9, R5, 1.4426950216293334961 ;  /* 0x3fb8aa3b05097820 */ /* 0x000fe40000400000 */
[----:B------:R-:W-:-:S03]  /*03b0*/  FFMA R6, R13, R6, R15 ;  /* 0x000000060d067223 */ /* 0x000fc6000000000f */
[----:B------:R-:W-:Y:S01]  /*03c0*/  FSETP.GEU.AND P0, PT, R9, -126, PT ;  /* 0xc2fc00000900780b */ /* 0x000fe20003f0e000 */
[----:B------:R-:W-:-:S05]  /*03d0*/  FMUL R11, R6, 1.4426950216293334961 ;  /* 0x3fb8aa3b060b7820 */ /* 0x000fca0000400000 */
[----:B------:R-:W-:-:S07]  /*03e0*/  FSETP.GEU.AND P1, PT, R11, -126, PT ;  /* 0xc2fc00000b00780b */ /* 0x000fce0003f2e000 */
[----:B------:R-:W-:-:S04]  /*03f0*/  @!P0 FMUL R9, R9, 0.5 ;  /* 0x3f00000009098820 */ /* 0x000fc80000400000 */
[----:B------:R-:W0:Y:S02]  /*0400*/  MUFU.EX2 R7, R9 ;  /* 0x0000000900077308 */ /* 0x000e240000000800 */
[----:B------:R-:W-:-:S06]  /*0410*/  @!P1 FMUL R11, R11, 0.5 ;  /* 0x3f0000000b0b9820 */ /* 0x000fcc0000400000 */
[----:B------:R-:W1:Y:S01]  /*0420*/  MUFU.EX2 R8, R11 ;  /* 0x0000000b00087308 */ /* 0x000e620000000800 */
[----:B0-----:R-:W-:Y:S01]  /*0430*/  @!P0 FMUL R7, R7, R7 ;  /* 0x0000000707078220 */ /* 0x001fe20000400000 */
[----:B------:R-:W-:-:S03]  /*0440*/  FSETP.GT.AND P0, PT, R5, 20, PT ;  /* 0x41a000000500780b */ /* 0x000fc60003f04000 */
[C---:B------:R-:W-:Y:S01]  /*0450*/  FADD.FTZ.RZ R10, R7.reuse, 1 ;  /* 0x3f800000070a7421 */ /* 0x040fe2000001c000 */
[----:B------:R-:W-:Y:S01]  /*0460*/  ISETP.GE.U32.AND P2, PT, R7, 0x7f800000, PT ;  /* 0x7f8000000700780c */ /* 0x000fe20003f46070 */
[----:B-1----:R-:W-:-:S03]  /*0470*/  @!P1 FMUL R8, R8, R8 ;  /* 0x0000000808089220 */ /* 0x002fc60000400000 */
[----:B------:R-:W-:Y:S01]  /*0480*/  IADD3 R10, R10, -0x3f400000, RZ ;  /* 0xc0c000000a0a7810 */ /* 0x000fe20007ffe0ff */
[----:B------:R-:W-:-:S03]  /*0490*/  FADD.FTZ.RZ R12, R8, 1 ;  /* 0x3f800000080c7421 */ /* 0x000fc6000001c000 */
[----:B------:R-:W-:Y:S02]  /*04a0*/  LOP3.LUT R10, R10, 0xff800000, RZ, 0xc0, !PT ;  /* 0xff8000000a0a7812 */ /* 0x000fe400078ec0ff */
[----:B------:R-:W-:Y:S02]  /*04b0*/  ISETP.GE.U32.AND P1, PT, R8, 0x7f800000, PT ;  /* 0x7f8000000800780c */ /* 0x000fe40003f26070 */
[----:B------:R-:W-:Y:S02]  /*04c0*/  IADD3 R12, R12, -0x3f400000, RZ ;  /* 0xc0c000000c0c7810 */ /* 0x000fe40007ffe0ff */
[----:B------:R-:W-:Y:S02]  /*04d0*/  IADD3 R13, -R10, 0x40800000, RZ ;  /* 0x408000000a0d7810 */ /* 0x000fe40007ffe1ff */
[----:B------:R-:W-:Y:S02]  /*04e0*/  LOP3.LUT R9, R12, 0xff800000, RZ, 0xc0, !PT ;  /* 0xff8000000c097812 */ /* 0x000fe400078ec0ff */
[----:B------:R-:W-:Y:S01]  /*04f0*/  IADD3 R12, R7, -R10, RZ ;  /* 0x8000000a070c7210 */ /* 0x000fe20007ffe0ff */
[----:B------:R-:W-:Y:S01]  /*0500*/  FFMA.FTZ R11, R13, R0, -1 ;  /* 0xbf8000000d0b7423 */ /* 0x000fe20000010000 */
[----:B------:R-:W-:-:S02]  /*0510*/  IADD3 R15, -R9, 0x40800000, RZ ;  /* 0x40800000090f7810 */ /* 0x000fc40007ffe1ff */
[----:B------:R-:W-:Y:S01]  /*0520*/  IADD3 R13, R8, -R9, RZ ;  /* 0x80000009080d7210 */ /* 0x000fe20007ffe0ff */
[----:B------:R-:W-:Y:S01]  /*0530*/  FADD R11, R12, R11 ;  /* 0x0000000b0c0b7221 */ /* 0x000fe20000000000 */
[----:B------:R-:W-:Y:S01]  /*0540*/  I2FP.F32.S32 R9, R9 ;  /* 0x0000000900097245 */ /* 0x000fe20000201400 */
[----:B------:R-:W-:Y:S01]  /*0550*/  FFMA.FTZ R0, R15, R0, -1 ;  /* 0xbf8000000f007423 */ /* 0x000fe20000010000 */
[----:B------:R-:W-:Y:S01]  /*0560*/  I2FP.F32.S32 R10, R10 ;  /* 0x0000000a000a7245 */ /* 0x000fe20000201400 */
[----:B------:R-:W-:Y:S02]  /*0570*/  FFMA.FTZ R12, R11, -R14, 0.10546888411045074463 ;  /* 0x3dd800120b0c7423 */ /* 0x000fe4000001080e */
[----:B------:R-:W-:Y:S01]  /*0580*/  FADD R0, R13, R0 ;  /* 0x000000000d007221 */ /* 0x000fe20000000000 */
[----:B------:R-:W-:Y:S01]  /*0590*/  FMUL R9, R9, 1.1920928955078125e-07 ;  /* 0x3400000009097820 */ /* 0x000fe20000400000 */
[----:B------:R-:W-:Y:S01]  /*05a0*/  FFMA.FTZ R12, R11, R12, -0.13229703903198242188 ;  /* 0xbe0778e00b0c7423 */ /* 0x000fe2000001000c */
[----:B------:R-:W-:Y:S01]  /*05b0*/  FMUL R10, R10, 1.1920928955078125e-07 ;  /* 0x340000000a0a7820 */ /* 0x000fe20000400000 */
[----:B------:R-:W-:-:S02]  /*05c0*/  FFMA.FTZ R13, R0, -R14, 0.10546888411045074463 ;  /* 0x3dd80012000d7423 */ /* 0x000fc4000001080e */
[C---:B------:R-:W-:Y:S02]  /*05d0*/  FFMA.FTZ R12, R11.reuse, R12, 0.14491446316242218018 ;  /* 0x3e1464750b0c7423 */ /* 0x040fe4000001000c */
[C---:B------:R-:W-:Y:S02]  /*05e0*/  FFMA.FTZ R13, R0.reuse, R13, -0.13229703903198242188 ;  /* 0xbe0778e0000d7423 */ /* 0x040fe4000001000d */
[C---:B------:R-:W-:Y:S02]  /*05f0*/  FFMA.FTZ R12, R11.reuse, R12, -0.16641564667224884033 ;  /* 0xbe2a68dd0b0c7423 */ /* 0x040fe4000001000c */
[C---:B------:R-:W-:Y:S02]  /*0600*/  FFMA.FTZ R13, R0.reuse, R13, 0.14491446316242218018 ;  /* 0x3e146475000d7423 */ /* 0x040fe4000001000d */
[----:B------:R-:W-:Y:S02]  /*0610*/  FFMA.FTZ R12, R11, R12, 0.19988867640495300293 ;  /* 0x3e4caf9e0b0c7423 */ /* 0x000fe4000001000c */
[----:B------:R-:W-:-:S02]  /*0620*/  FFMA.FTZ R13, R0, R13, -0.16641564667224884033 ;  /* 0xbe2a68dd000d7423 */ /* 0x000fc4000001000d */
[C---:B------:R-:W-:Y:S02]  /*0630*/  FFMA.FTZ R12, R11.reuse, R12, -0.25000196695327758789 ;  /* 0xbe8000420b0c7423 */ /* 0x040fe4000001000c */
[C---:B------:R-:W-:Y:S02]  /*0640*/  FFMA.FTZ R13, R0.reuse, R13, 0.19988867640495300293 ;  /* 0x3e4caf9e000d7423 */ /* 0x040fe4000001000d */
[C---:B------:R-:W-:Y:S02]  /*0650*/  FFMA.FTZ R12, R11.reuse, R12, 0.33333510160446166992 ;  /* 0x3eaaaae60b0c7423 */ /* 0x040fe4000001000c */
[C---:B------:R-:W-:Y:S02]  /*0660*/  FFMA.FTZ R13, R0.reuse, R13, -0.25000196695327758789 ;  /* 0xbe800042000d7423 */ /* 0x040fe4000001000d */
[----:B------:R-:W-:Y:S02]  /*0670*/  FFMA.FTZ R12, R11, R12, -0.5 ;  /* 0xbf0000000b0c7423 */ /* 0x000fe4000001000c */
[----:B------:R-:W-:-:S02]  /*0680*/  FFMA.FTZ R13, R0, R13, 0.33333510160446166992 ;  /* 0x3eaaaae6000d7423 */ /* 0x000fc4000001000d */
[C---:B------:R-:W-:Y:S02]  /*0690*/  FMUL R12, R11.reuse, R12 ;  /* 0x0000000c0b0c7220 */ /* 0x040fe40000400000 */
[C---:B------:R-:W-:Y:S02]  /*06a0*/  FFMA.FTZ R13, R0.reuse, R13, -0.5 ;  /* 0xbf000000000d7423 */ /* 0x040fe4000001000d */
[----:B------:R-:W-:Y:S02]  /*06b0*/  FFMA.FTZ R11, R11, R12, R11 ;  /* 0x0000000c0b0b7223 */ /* 0x000fe4000001000b */
[----:B------:R-:W-:Y:S02]  /*06c0*/  FMUL R13, R0, R13 ;  /* 0x0000000d000d7220 */ /* 0x000fe40000400000 */
[----:B------:R-:W-:Y:S02]  /*06d0*/  FFMA.FTZ R10, R10, 0.69314718246459960938, R11 ;  /* 0x3f3172180a0a7823 */ /* 0x000fe4000001000b */
[----:B------:R-:W-:-:S04]  /*06e0*/  FFMA.FTZ R0, R0, R13, R0 ;  /* 0x0000000d00007223 */ /* 0x000fc80000010000 */
[----:B------:R-:W-:Y:S01]  /*06f0*/  FFMA.FTZ R9, R9, 0.69314718246459960938, R0 ;  /* 0x3f31721809097823 */ /* 0x000fe20000010000 */
[----:B------:R-:W-:Y:S06]  /*0700*/  @!P2 BRA `(.L_x_1) ;  /* 0x000000000014a947 */ /* 0x000fec0003800000 */
[C---:B------:R-:W-:Y:S02]  /*0710*/  ISETP.GE.AND P2, PT, R7.reuse, -0x407fffff, PT ;  /* 0xbf8000010700780c */ /* 0x040fe40003f46270 */
[----:B------:R-:W-:-:S11]  /*0720*/  FSETP.NEU.AND P3, PT, R7, RZ, PT ;  /* 0x000000ff0700720b */ /* 0x000fd60003f6d000 */
[----:B------:R-:W-:-:S05]  /*0730*/  @P2 MOV R0, 0x7f800000 ;  /* 0x7f80000000002802 */ /* 0x000fca0000000f00 */
[----:B------:R-:W-:-:S05]  /*0740*/  @P2 FFMA.FTZ R10, R7, R0, +INF ;  /* 0x7f800000070a2423 */ /* 0x000fca0000010000 */
[----:B------:R-:W-:-:S07]  /*0750*/  FSEL R10, R10, -RZ, P3 ;  /* 0x800000ff0a0a7208 */ /* 0x000fce0001800000 */
.L_x_1:
[----:B------:R-:W-:Y:S05]  /*0760*/  BSYNC B0 ;  /* 0x0000000000007941 */ /* 0x000fea0003800000 */
.L_x_0:
[----:B------:R-:W-:Y:S04]  /*0770*/  BSSY B0, `(.L_x_2) ;  /* 0x0000007000007945 */ /* 0x000fe80003800000 */
[----:B------:R-:W-:Y:S05]  /*0780*/  @!P1 BRA `(.L_x_3) ;  /* 0x0000000000149947 */ /* 0x000fea0003800000 */
[C---:B------:R-:W-:Y:S02]  /*0790*/  ISETP.GE.AND P1, PT, R8.reuse, -0x407fffff, PT ;  /* 0xbf8000010800780c */ /* 0x040fe40003f26270 */
[----:B------:R-:W-:-:S11]  /*07a0*/  FSETP.NEU.AND P2, PT, R8, RZ, PT ;  /* 0x000000ff0800720b */ /* 0x000fd60003f4d000 */
[----:B------:R-:W-:-:S05]  /*07b0*/  @P1 MOV R7, 0x7f800000 ;  /* 0x7f80000000071802 */ /* 0x000fca0000000f00 */
[----:B------:R-:W-:-:S05]  /*07c0*/  @P1 FFMA.FTZ R9, R8, R7, +INF ;  /* 0x7f80000008091423 */ /* 0x000fca0000010007 */
[----:B------:R-:W-:-:S07]  /*07d0*/  FSEL R9, R9, -RZ, P2 ;  /* 0x800000ff09097208 */ /* 0x000fce0001000000 */
.L_x_3:
[----:B------:R-:W-:Y:S05]  /*07e0*/  BSYNC B0 ;  /* 0x0000000000007941 */ /* 0x000fea0003800000 */
.L_x_2:
[----:B------:R-:W-:Y:S01]  /*07f0*/  FSEL R10, R5, R10, P0 ;  /* 0x0000000a050a7208 */ /* 0x000fe20000000000 */
[----:B------:R-:W-:Y:S01]  /*0800*/  BSSY B0, `(.L_x_4) ;  /* 0x0000017000007945 */ /* 0x000fe20003800000 */
[----:B------:R-:W-:-:S03]  /*0810*/  FSETP.GT.AND P0, PT, R6, 20, PT ;  /* 0x41a000000600780b */ /* 0x000fc60003f04000 */
[----:B------:R-:W-:Y:S01]  /*0820*/  FADD.FTZ R11, |R10|, -RZ ;  /* 0x800000ff0a0b7221 */ /* 0x000fe20000010200 */
[----:B------:R-:W-:-:S04]  /*0830*/  FSEL R7, R6, R9, P0 ;  /* 0x0000000906077208 */ /* 0x000fc80000000000 */
[----:B------:R-:W-:-:S13]  /*0840*/  FSETP.GE.AND P1, PT, R11, 0.60000002384185791016, PT ;  /* 0x3f19999a0b00780b */ /* 0x000fda0003f26000 */
[----:B------:R-:W-:Y:S05]  /*0850*/  @!P1 BRA `(.L_x_5) ;  /* 0x0000000000289947 */ /* 0x000fea0003800000 */
[C---:B------:R-:W-:Y:S01]  /*0860*/  FMUL R0, R11.reuse, 2.8853900432586669922 ;  /* 0x4038aa3b0b007820 */ /* 0x040fe20000400000 */
[----:B------:R-:W-:Y:S01]  /*0870*/  HFMA2.MMA R9, -RZ, RZ, 1.875, 0 ;  /* 0x3f800000ff097435 */ /* 0x000fe200000001ff */
[----:B------:R-:W-:-:S04]  /*0880*/  FSETP.GE.AND P0, PT, R11, 9.010913848876953125, PT ;  /* 0x41102cb40b00780b */ /* 0x000fc80003f06000 */
[----:B------:R-:W0:Y:S02]  /*0890*/  MUFU.EX2 R0, R0 ;  /* 0x0000000000007308 */ /* 0x000e240000000800 */
[----:B0-----:R-:W-:-:S06]  /*08a0*/  FADD R8, R0, 1 ;  /* 0x3f80000000087421 */ /* 0x001fcc0000000000 */
[----:B------:R-:W0:Y:S02]  /*08b0*/  MUFU.RCP R8, R8 ;  /* 0x0000000800087308 */ /* 0x000e240000001000 */
[----:B0-----:R-:W-:-:S05]  /*08c0*/  FFMA.FTZ R9, R8, -2, R9 ;  /* 0xc000000008097823 */ /* 0x001fca0000010009 */
[----:B------:R-:W-:-:S04]  /*08d0*/  FSEL R9, R9, 1, !P0 ;  /* 0x3f80000009097808 */ /* 0x000fc80004000000 */
[----:B------:R-:W-:Y:S01]  /*08e0*/  LOP3.LUT R9, R9, 0x80000000, R10, 0xf8, !PT ;  /* 0x8000000009097812 */ /* 0x000fe200078ef80a */
[----:B------:R-:W-:Y:S06]  /*08f0*/  BRA `(.L_x_6) ;  /* 0x00000000001c7947 */ /* 0x000fec0003800000 */
.L_x_5:
[----:B------:R-:W-:Y:S01]  /*0900*/  MOV R0, 0x3c80f082 ;  /* 0x3c80f08200007802 */ /* 0x000fe20000000f00 */
[----:B------:R-:W-:-:S04]  /*0910*/  FMUL R9, R10, R10 ;  /* 0x0000000a0a097220 */ /* 0x000fc80000400000 */
[----:B------:R-:W-:-:S04]  /*0920*/  FFMA.FTZ R0, R9, R0, -0.052303962409496307373 ;  /* 0xbd563cae09007423 */ /* 0x000fc80000010000 */
[----:B------:R-:W-:-:S04]  /*0930*/  FFMA.FTZ R0, R9, R0, 0.1331529766321182251 ;  /* 0x3e08594109007423 */ /* 0x000fc80000010000 */
[----:B------:R-:W-:-:S04]  /*0940*/  FFMA.FTZ R0, R9, R0, -0.33332768082618713379 ;  /* 0xbeaaa9ed09007423 */ /* 0x000fc80000010000 */
[----:B------:R-:W-:-:S04]  /*0950*/  FFMA.FTZ R0, R9, R0, RZ ;  /* 0x0000000009007223 */ /* 0x000fc800000100ff */
[----:B------:R-:W-:-:S07]  /*0960*/  FFMA.FTZ R9, R10, R0, R10 ;  /* 0x000000000a097223 */ /* 0x000fce000001000a */
.L_x_6:
[----:B------:R-:W-:Y:S05]  /*0970*/  BSYNC B0 ;  /* 0x0000000000007941 */ /* 0x000fea0003800000 */
.L_x_4:
[----:B------:R-:W-:Y:S01]  /*0980*/  FADD.FTZ R12, |R7|, -RZ ;  /* 0x800000ff070c7221 */ /* 0x000fe20000010200 */
[----:B------:R-:W-:Y:S01]  /*0990*/  BSSY B0, `(.L_x_7) ;  /* 0x0000015000007945 */ /* 0x000fe20003800000 */
[----:B------:R-:W-:-:S03]  /*09a0*/  SHF.R.S32.HI R13, RZ, 0x1f, R4 ;  /* 0x0000001fff0d7819 */ /* 0x000fc60000011404 */
        /* <DEDUP_REMOVED lines=12> */
.L_x_8:
[----:B------:R-:W-:Y:S01]  /*0a70*/  MOV R0, 0x3c80f082 ;  /* 0x3c80f08200007802 */ /* 0x000fe20000000f00 */
[----:B------:R-:W-:-:S04]  /*0a80*/  FMUL R11, R7, R7 ;  /* 0x00000007070b7220 */ /* 0x000fc80000400000 */
[----:B------:R-:W-:-:S04]  /*0a90*/  FFMA.FTZ R0, R11, R0, -0.052303962409496307373 ;  /* 0xbd563cae0b007423 */ /* 0x000fc80000010000 */
[----:B------:R-:W-:-:S04]  /*0aa0*/  FFMA.FTZ R0, R11, R0, 0.1331529766321182251 ;  /* 0x3e0859410b007423 */ /* 0x000fc80000010000 */
[----:B------:R-:W-:-:S04]  /*0ab0*/  FFMA.FTZ R0, R11, R0, -0.33332768082618713379 ;  /* 0xbeaaa9ed0b007423 */ /* 0x000fc80000010000 */
[----:B------:R-:W-:-:S04]  /*0ac0*/  FFMA.FTZ R0, R11, R0, RZ ;  /* 0x000000000b007223 */ /* 0x000fc800000100ff */
[----:B------:R-:W-:-:S07]  /*0ad0*/  FFMA.FTZ R7, R7, R0, R7 ;  /* 0x0000000007077223 */ /* 0x000fce0000010007 */
.L_x_9:
[----:B------:R-:W-:Y:S05]  /*0ae0*/  BSYNC B0 ;  /* 0x0000000000007941 */ /* 0x000fea0003800000 */
.L_x_7:
[----:B------:R-:W-:Y:S01]  /*0af0*/  ULDC.64 UR6, c[0x0][0x210] ;  /* 0x0000840000067ab9 */ /* 0x000fe20000000a00 */
[----:B-----5:R-:W-:Y:S01]  /*0b00*/  FFMA R2, R5, R9, R2 ;  /* 0x0000000905027223 */ /* 0x020fe20000000002 */
[----:B------:R-:W-:Y:S01]  /*0b10*/  LEA R8, P0, R4, UR6, 0x2 ;  /* 0x0000000604087c11 */ /* 0x000fe2000f8010ff */
[----:B------:R-:W-:-:S03]  /*0b20*/  FFMA R3, R6, R7, R3 ;  /* 0x0000000706037223 */ /* 0x000fc60000000003 */
[----:B------:R-:W-:-:S05]  /*0b30*/  LEA.HI.X R9, R4, UR7, R13, 0x2, P0 ;  /* 0x0000000704097c11 */ /* 0x000fca00080f140d */
[----:B------:R-:W-:Y:S01]  /*0b40*/  STG.E.64 desc[UR4][R8.64], R2 ;  /* 0x0000000208007986 */ /* 0x000fe2000c101b04 */
[----:B------:R-:W-:Y:S05]  /*0b50*/  EXIT ;  /* 0x000000000000794d */ /* 0x000fea0003800000 */
.L_x_10:
[----:B------:R-:W-:-:S00]  /*0b60*/  BRA `(.L_x_10) ;  /* 0xfffffffc00fc7947 */ /* 0x000fc0000383ffff */
[----:B------:R-:W-:-:S00]  /*0b70*/  NOP ;  /* 0x0000000000007918 */ /* 0x000fc00000000000 */
        /* <DEDUP_REMOVED lines=8> */
.L_x_11:


//--------------------- .nv.global.init           --------------------------
	.section	.nv.global.init,"aw",@progbits
.nv.global.init:
	.type		_$_str,@object
	.size		_$_str,(_$_str_$_2 - _$_str)
_$_str:
        /*0000*/ 	.byte	0x5f, 0x5f, 0x43, 0x55, 0x44, 0x41, 0x5f, 0x46, 0x54, 0x5a, 0x00
	.type		_$_str_$_2,@object
	.size		_$_str_$_2,(.L_1 - _$_str_$_2)
_$_str_$_2:
        /*000b*/ 	.byte	0x5f, 0x5f, 0x43, 0x55, 0x44, 0x41, 0x5f, 0x50, 0x52, 0x45, 0x43, 0x5f, 0x53, 0x51, 0x52, 0x54
        /*001b*/ 	.byte	0x00
.L_1:


//--------------------- .nv.constant0.triton_poi_fused__native_batch_norm_legit_no_training_add_mul_softplus_tanh_6 --------------------------
	.section	.nv.constant0.triton_poi_fused__native_batch_norm_legit_no_training_add_mul_softplus_tanh_6,"a",@progbits
	.sectionflags	@""
	.align	4
.nv.constant0.triton_poi_fused__native_batch_norm_legit_no_training_add_mul_softplus_tanh_6:
	.zero		588
